	.headerflags	@"EF_CUDA_TEXMODE_UNIFIED EF_CUDA_64BIT_ADDRESS EF_CUDA_ACCELERATORS EF_CUDA_SM90 EF_CUDA_VIRTUAL_SM(EF_CUDA_SM90)"
	.elftype	@"ET_EXEC"


//--------------------- .nv.info                  --------------------------
	.section	.nv.info,"",@"SHT_CUDA_INFO"
	.align	4


	//----- nvinfo : EIATTR_REGCOUNT
	.align		4
        /*0000*/ 	.byte	0x04, 0x2f
        /*0002*/ 	.short	(.L_1 - .L_0)
	.align		4
.L_0:
        /*0004*/ 	.word	index@(triton_poi_fused_add_convolution_27)
        /*0008*/ 	.word	0x00000020


	//----- nvinfo : EIATTR_MIN_STACK_SIZE
	.align		4
.L_1:
        /*000c*/ 	.byte	0x04, 0x12
        /*000e*/ 	.short	(.L_3 - .L_2)
	.align		4
.L_2:
        /*0010*/ 	.word	index@(triton_poi_fused_add_convolution_27)
        /*0014*/ 	.word	0x00000000


	//----- nvinfo : EIATTR_FRAME_SIZE
	.align		4
.L_3:
        /*0018*/ 	.byte	0x04, 0x11
        /*001a*/ 	.short	(.L_5 - .L_4)
	.align		4
.L_4:
        /*001c*/ 	.word	index@(triton_poi_fused_add_convolution_27)
        /*0020*/ 	.word	0x00000000


	//----- nvinfo : EIATTR_MIN_STACK_SIZE
	.align		4
.L_5:
        /*0024*/ 	.byte	0x04, 0x12
        /*0026*/ 	.short	(.L_7 - .L_6)
	.align		4
.L_6:
        /*0028*/ 	.word	index@(triton_poi_fused_add_convolution_27)
        /*002c*/ 	.word	0x00000000
.L_7:


//--------------------- .nv.info.triton_poi_fused_add_convolution_27 --------------------------
	.section	.nv.info.triton_poi_fused_add_convolution_27,"",@"SHT_CUDA_INFO"
	.sectionflags	@""
	.align	4


	//----- nvinfo : EIATTR_CUDA_API_VERSION
	.align		4
        /*0000*/ 	.byte	0x04, 0x37
        /*0002*/ 	.short	(.L_9 - .L_8)
.L_8:
        /*0004*/ 	.word	0x0000007c


	//----- nvinfo : EIATTR_KPARAM_INFO
	.align		4
.L_9:
        /*0008*/ 	.byte	0x04, 0x17
        /*000a*/ 	.short	(.L_11 - .L_10)
.L_10:
        /*000c*/ 	.word	0x00000000
        /*0010*/ 	.short	0x0004
        /*0012*/ 	.short	0x0020
        /*0014*/ 	.byte	0x00, 0xf0, 0x11, 0x00


	//----- nvinfo : EIATTR_KPARAM_INFO
	.align		4
.L_11:
        /*0018*/ 	.byte	0x04, 0x17
        /*001a*/ 	.short	(.L_13 - .L_12)
.L_12:
        /*001c*/ 	.word	0x00000000
        /*0020*/ 	.short	0x0003
        /*0022*/ 	.short	0x0018
        /*0024*/ 	.byte	0x00, 0xf4, 0x21, 0x00


	//----- nvinfo : EIATTR_KPARAM_INFO
	.align		4
.L_13:
        /*0028*/ 	.byte	0x04, 0x17
        /*002a*/ 	.short	(.L_15 - .L_14)
.L_14:
        /*002c*/ 	.word	0x00000000
        /*0030*/ 	.short	0x0002
        /*0032*/ 	.short	0x0010
        /*0034*/ 	.byte	0x00, 0xf4, 0x21, 0x00


	//----- nvinfo : EIATTR_KPARAM_INFO
	.align		4
.L_15:
        /*0038*/ 	.byte	0x04, 0x17
        /*003a*/ 	.short	(.L_17 - .L_16)
.L_16:
        /*003c*/ 	.word	0x00000000
        /*0040*/ 	.short	0x0001
        /*0042*/ 	.short	0x0008
        /*0044*/ 	.byte	0x00, 0xf4, 0x21, 0x00


	//----- nvinfo : EIATTR_KPARAM_INFO
	.align		4
.L_17:
        /*0048*/ 	.byte	0x04, 0x17
        /*004a*/ 	.short	(.L_19 - .L_18)
.L_18:
        /*004c*/ 	.word	0x00000000
        /*0050*/ 	.short	0x0000
        /*0052*/ 	.short	0x0000
        /*0054*/ 	.byte	0x00, 0xf4, 0x21, 0x00


	//----- nvinfo : EIATTR_SPARSE_MMA_MASK
	.align		4
.L_19:
        /*0058*/ 	.byte	0x03, 0x50
        /*005a*/ 	.short	0x0000


	//----- nvinfo : EIATTR_MAXREG_COUNT
	.align		4
        /*005c*/ 	.byte	0x03, 0x1b
        /*005e*/ 	.short	0x00ff


	//----- nvinfo : EIATTR_EXIT_INSTR_OFFSETS
	.align		4
        /*0060*/ 	.byte	0x04, 0x1c
        /*0062*/ 	.short	(.L_21 - .L_20)


	//   ....[0]....
.L_20:
        /*0064*/ 	.word	0x00000340


	//----- nvinfo : EIATTR_REQNTID
	.align		4
.L_21:
        /*0068*/ 	.byte	0x04, 0x10
        /*006a*/ 	.short	(.L_23 - .L_22)
.L_22:
        /*006c*/ 	.word	0x00000080
        /*0070*/ 	.word	0x00000001
        /*0074*/ 	.word	0x00000001


	//----- nvinfo : EIATTR_CBANK_PARAM_SIZE
	.align		4
.L_23:
        /*0078*/ 	.byte	0x03, 0x19
        /*007a*/ 	.short	0x0024


	//----- nvinfo : EIATTR_PARAM_CBANK
	.align		4
        /*007c*/ 	.byte	0x04, 0x0a
        /*007e*/ 	.short	(.L_25 - .L_24)
	.align		4
.L_24:
        /*0080*/ 	.word	index@(.nv.constant0.triton_poi_fused_add_convolution_27)
        /*0084*/ 	.short	0x0210
        /*0086*/ 	.short	0x0024


	//----- nvinfo : EIATTR_SW_WAR
	.align		4
.L_25:
        /*0088*/ 	.byte	0x04, 0x36
        /*008a*/ 	.short	(.L_27 - .L_26)
.L_26:
        /*008c*/ 	.word	0x00000008
.L_27:


//--------------------- .nv.callgraph             --------------------------
	.section	.nv.callgraph,"",@"SHT_CUDA_CALLGRAPH"
	.align	4
	.sectionentsize	8
	.align		4
        /*0000*/ 	.word	0x00000000
	.align		4
        /*0004*/ 	.word	0xffffffff
	.align		4
        /*0008*/ 	.word	0x00000000
	.align		4
        /*000c*/ 	.word	0xfffffffe
	.align		4
        /*0010*/ 	.word	0x00000000
	.align		4
        /*0014*/ 	.word	0xfffffffd
	.align		4
        /*0018*/ 	.word	0x00000000
	.align		4
        /*001c*/ 	.word	0xfffffffc


//--------------------- .text.triton_poi_fused_add_convolution_27 --------------------------
	.section	.text.triton_poi_fused_add_convolution_27,"ax",@progbits
	.align	128
        .global         triton_poi_fused_add_convolution_27
        .type           triton_poi_fused_add_convolution_27,@function
        .size           triton_poi_fused_add_convolution_27,(.L_x_1 - triton_poi_fused_add_convolution_27)
        .other          triton_poi_fused_add_convolution_27,@"STO_CUDA_ENTRY STV_DEFAULT"
triton_poi_fused_add_convolution_27:
.text.triton_poi_fused_add_convolution_27:
[----:B------:R-:W-:Y:S01]  /*0000*/  LDC R1, c[0x0][0x28] ;  /* 0x00000a00ff017b82 */ /* 0x000fe20000000800 */
[----:B------:R-:W1:Y:S07]  /*0010*/  S2R R0, SR_TID.X ;  /* 0x0000000000007919 */ /* 0x000e6e0000002100 */
[----:B------:R-:W2:Y:S01]  /*0020*/  LDC.64 R8, c[0x0][0x218] ;  /* 0x00008600ff087b82 */ /* 0x000ea20000000a00 */
[----:B------:R-:W-:Y:S01]  /*0030*/  ULDC.64 UR4, c[0x0][0x208] ;  /* 0x0000820000047ab9 */ /* 0x000fe20000000a00 */
[----:B------:R-:W3:Y:S06]  /*0040*/  S2R R29, SR_CTAID.X ;  /* 0x00000000001d7919 */ /* 0x000eec0000002500 */
[----:B------:R-:W4:Y:S08]  /*0050*/  LDC.64 R2, c[0x0][0x210] ;  /* 0x00008400ff027b82 */ /* 0x000f300000000a00 */
[----:B------:R-:W5:Y:S08]  /*0060*/  LDC.64 R16, c[0x0][0x228] ;  /* 0x00008a00ff107b82 */ /* 0x000f700000000a00 */
[----:B------:R-:W2:Y:S01]  /*0070*/  LDC.64 R18, c[0x0][0x220] ;  /* 0x00008800ff127b82 */ /* 0x000ea20000000a00 */
[----:B-1----:R-:W-:-:S04]  /*0080*/  SHF.L.U32 R0, R0, 0x2, RZ ;  /* 0x0000000200007819 */ /* 0x002fc800000006ff */
[----:B------:R-:W-:Y:S02]  /*0090*/  LOP3.LUT R0, R0, 0x1fc, RZ, 0xc0, !PT ;  /* 0x000001fc00007812 */ /* 0x000fe400078ec0ff */
[----:B---3--:R-:W-:Y:S02]  /*00a0*/  SHF.R.S32.HI R4, RZ, 0x15, R29 ;  /* 0x00000015ff047819 */ /* 0x008fe4000001141d */
[----:B------:R-:W-:Y:S02]  /*00b0*/  LEA R29, R29, R0, 0xa ;  /* 0x000000001d1d7211 */ /* 0x000fe400078e50ff */
[----:B------:R-:W-:-:S03]  /*00c0*/  SGXT R0, R4, 0x1 ;  /* 0x000000010400781a */ /* 0x000fc60000000200 */
[----:B----4-:R-:W-:Y:S01]  /*00d0*/  IMAD.WIDE R2, R29, 0x4, R2 ;  /* 0x000000041d027825 */ /* 0x010fe200078e0202 */
[----:B------:R-:W-:-:S04]  /*00e0*/  LEA.HI R0, R0, R29, RZ, 0x8 ;  /* 0x0000001d00007211 */ /* 0x000fc800078f40ff */
[----:B------:R-:W-:Y:S01]  /*00f0*/  LOP3.LUT R0, R0, 0xffffff00, RZ, 0xc0, !PT ;  /* 0xffffff0000007812 */ /* 0x000fe200078ec0ff */
[----:B------:R-:W3:Y:S03]  /*0100*/  LDG.E.128 R4, desc[UR4][R2.64] ;  /* 0x0000000402047981 */ /* 0x000ee6000c1e1d00 */
[----:B------:R-:W-:Y:S01]  /*0110*/  IADD3 R21, R29, -R0, RZ ;  /* 0x800000001d157210 */ /* 0x000fe20007ffe0ff */
[----:B0-2---:R-:W-:Y:S01]  /*0120*/  IMAD.WIDE R28, R29, 0x4, R18 ;  /* 0x000000041d1c7825 */ /* 0x005fe200078e0212 */
[----:B------:R-:W2:Y:S03]  /*0130*/  LDG.E.128 R12, desc[UR4][R2.64+0x800] ;  /* 0x00080004020c7981 */ /* 0x000ea6000c1e1d00 */
[C---:B------:R-:W-:Y:S01]  /*0140*/  IMAD.WIDE R8, R21.reuse, 0x4, R8 ;  /* 0x0000000415087825 */ /* 0x040fe200078e0208 */
[----:B------:R-:W4:Y:S03]  /*0150*/  LDG.E.128 R24, desc[UR4][R28.64+0x800] ;  /* 0x000800041c187981 */ /* 0x000f26000c1e1d00 */
[----:B-----5:R-:W-:-:S02]  /*0160*/  IMAD.WIDE R20, R21, 0x4, R16 ;  /* 0x0000000415147825 */ /* 0x020fc400078e0210 */
[----:B------:R-:W3:Y:S04]  /*0170*/  LDG.E.EL.128 R8, desc[UR4][R8.64] ;  /* 0x0000000408087981 */ /* 0x000ee8000c2e1d00 */
[----:B------:R-:W5:Y:S04]  /*0180*/  LDG.E.128 R16, desc[UR4][R28.64] ;  /* 0x000000041c107981 */ /* 0x000f68000c1e1d00 */
[----:B------:R-:W5:Y:S01]  /*0190*/  LDG.E.EL.128 R20, desc[UR4][R20.64] ;  /* 0x0000000414147981 */ /* 0x000f62000c2e1d00 */
[--C-:B---3--:R-:W-:Y:S01]  /*01a0*/  FADD R6, R6, R10.reuse ;  /* 0x0000000a06067221 */ /* 0x108fe20000000000 */
[--C-:B------:R-:W-:Y:S01]  /*01b0*/  FADD R7, R7, R11.reuse ;  /* 0x0000000b07077221 */ /* 0x100fe20000000000 */
[----:B--2---:R-:W-:Y:S01]  /*01c0*/  FADD R14, R14, R10 ;  /* 0x0000000a0e0e7221 */ /* 0x004fe20000000000 */
[----:B------:R-:W-:Y:S01]  /*01d0*/  FADD R15, R15, R11 ;  /* 0x0000000b0f0f7221 */ /* 0x000fe20000000000 */
[--C-:B------:R-:W-:Y:S01]  /*01e0*/  FADD R4, R4, R8.reuse ;  /* 0x0000000804047221 */ /* 0x100fe20000000000 */
[----:B------:R-:W-:Y:S01]  /*01f0*/  FADD R12, R12, R8 ;  /* 0x000000080c0c7221 */ /* 0x000fe20000000000 */
[--C-:B------:R-:W-:Y:S01]  /*0200*/  FADD R5, R5, R9.reuse ;  /* 0x0000000905057221 */ /* 0x100fe20000000000 */
[----:B------:R-:W-:Y:S01]  /*0210*/  FADD R13, R13, R9 ;  /* 0x000000090d0d7221 */ /* 0x000fe20000000000 */
[--C-:B-----5:R-:W-:Y:S01]  /*0220*/  FADD R11, R16, R20.reuse ;  /* 0x00000014100b7221 */ /* 0x120fe20000000000 */
[--C-:B------:R-:W-:Y:S01]  /*0230*/  FADD R0, R17, R21.reuse ;  /* 0x0000001511007221 */ /* 0x100fe20000000000 */
[----:B----4-:R-:W-:Y:S01]  /*0240*/  FADD R10, R25, R21 ;  /* 0x00000015190a7221 */ /* 0x010fe20000000000 */
[----:B------:R-:W-:Y:S01]  /*0250*/  FADD R9, R24, R20 ;  /* 0x0000001418097221 */ /* 0x000fe20000000000 */
[--C-:B------:R-:W-:Y:S01]  /*0260*/  FADD R17, R18, R22.reuse ;  /* 0x0000001612117221 */ /* 0x100fe20000000000 */
[----:B------:R-:W-:Y:S01]  /*0270*/  FADD R21, R26, R22 ;  /* 0x000000161a157221 */ /* 0x000fe20000000000 */
[--C-:B------:R-:W-:Y:S01]  /*0280*/  FADD R8, R19, R23.reuse ;  /* 0x0000001713087221 */ /* 0x100fe20000000000 */
[----:B------:R-:W-:Y:S01]  /*0290*/  FADD R16, R27, R23 ;  /* 0x000000171b107221 */ /* 0x000fe20000000000 */
        /* <DEDUP_REMOVED lines=8> */
[----:B------:R-:W-:Y:S04]  /*0320*/  STG.E.128 desc[UR4][R2.64], R4 ;  /* 0x0000000402007986 */ /* 0x000fe8000c101d04 */
[----:B------:R-:W-:Y:S01]  /*0330*/  STG.E.128 desc[UR4][R2.64+0x800], R12 ;  /* 0x0008000c02007986 */ /* 0x000fe2000c101d04 */
[----:B------:R-:W-:Y:S05]  /*0340*/  EXIT ;  /* 0x000000000000794d */ /* 0x000fea0003800000 */
.L_x_0:
[----:B------:R-:W-:-:S00]  /*0350*/  BRA `(.L_x_0) ;  /* 0xfffffffc00fc7947 */ /* 0x000fc0000383ffff */
[----:B------:R-:W-:-:S00]  /*0360*/  NOP ;  /* 0x0000000000007918 */ /* 0x000fc00000000000 */
        /* <DEDUP_REMOVED lines=9> */
.L_x_1:


//--------------------- .nv.constant0.triton_poi_fused_add_convolution_27 --------------------------
	.section	.nv.constant0.triton_poi_fused_add_convolution_27,"a",@progbits
	.sectionflags	@""
	.align	4
.nv.constant0.triton_poi_fused_add_convolution_27:
	.zero		564
